	.headerflags	@"EF_CUDA_TEXMODE_UNIFIED EF_CUDA_64BIT_ADDRESS EF_CUDA_ACCELERATORS EF_CUDA_SM90 EF_CUDA_VIRTUAL_SM(EF_CUDA_SM90)"
	.elftype	@"ET_EXEC"


//--------------------- .nv.info                  --------------------------
	.section	.nv.info,"",@"SHT_CUDA_INFO"
	.align	4


	//----- nvinfo : EIATTR_REGCOUNT
	.align		4
        /*0000*/ 	.byte	0x04, 0x2f
        /*0002*/ 	.short	(.L_1 - .L_0)
	.align		4
.L_0:
        /*0004*/ 	.word	index@(triton_poi_fused_add_convolution_12)
        /*0008*/ 	.word	0x00000012


	//----- nvinfo : EIATTR_MIN_STACK_SIZE
	.align		4
.L_1:
        /*000c*/ 	.byte	0x04, 0x12
        /*000e*/ 	.short	(.L_3 - .L_2)
	.align		4
.L_2:
        /*0010*/ 	.word	index@(triton_poi_fused_add_convolution_12)
        /*0014*/ 	.word	0x00000000


	//----- nvinfo : EIATTR_FRAME_SIZE
	.align		4
.L_3:
        /*0018*/ 	.byte	0x04, 0x11
        /*001a*/ 	.short	(.L_5 - .L_4)
	.align		4
.L_4:
        /*001c*/ 	.word	index@(triton_poi_fused_add_convolution_12)
        /*0020*/ 	.word	0x00000000


	//----- nvinfo : EIATTR_MIN_STACK_SIZE
	.align		4
.L_5:
        /*0024*/ 	.byte	0x04, 0x12
        /*0026*/ 	.short	(.L_7 - .L_6)
	.align		4
.L_6:
        /*0028*/ 	.word	index@(triton_poi_fused_add_convolution_12)
        /*002c*/ 	.word	0x00000000
.L_7:


//--------------------- .nv.info.triton_poi_fused_add_convolution_12 --------------------------
	.section	.nv.info.triton_poi_fused_add_convolution_12,"",@"SHT_CUDA_INFO"
	.sectionflags	@""
	.align	4


	//----- nvinfo : EIATTR_CUDA_API_VERSION
	.align		4
        /*0000*/ 	.byte	0x04, 0x37
        /*0002*/ 	.short	(.L_9 - .L_8)
.L_8:
        /*0004*/ 	.word	0x0000007c


	//----- nvinfo : EIATTR_KPARAM_INFO
	.align		4
.L_9:
        /*0008*/ 	.byte	0x04, 0x17
        /*000a*/ 	.short	(.L_11 - .L_10)
.L_10:
        /*000c*/ 	.word	0x00000000
        /*0010*/ 	.short	0x0004
        /*0012*/ 	.short	0x0020
        /*0014*/ 	.byte	0x00, 0xf0, 0x11, 0x00


	//----- nvinfo : EIATTR_KPARAM_INFO
	.align		4
.L_11:
        /*0018*/ 	.byte	0x04, 0x17
        /*001a*/ 	.short	(.L_13 - .L_12)
.L_12:
        /*001c*/ 	.word	0x00000000
        /*0020*/ 	.short	0x0003
        /*0022*/ 	.short	0x0018
        /*0024*/ 	.byte	0x00, 0xf4, 0x21, 0x00


	//----- nvinfo : EIATTR_KPARAM_INFO
	.align		4
.L_13:
        /*0028*/ 	.byte	0x04, 0x17
        /*002a*/ 	.short	(.L_15 - .L_14)
.L_14:
        /*002c*/ 	.word	0x00000000
        /*0030*/ 	.short	0x0002
        /*0032*/ 	.short	0x0010
        /*0034*/ 	.byte	0x00, 0xf4, 0x21, 0x00


	//----- nvinfo : EIATTR_KPARAM_INFO
	.align		4
.L_15:
        /*0038*/ 	.byte	0x04, 0x17
        /*003a*/ 	.short	(.L_17 - .L_16)
.L_16:
        /*003c*/ 	.word	0x00000000
        /*0040*/ 	.short	0x0001
        /*0042*/ 	.short	0x0008
        /*0044*/ 	.byte	0x00, 0xf4, 0x21, 0x00


	//----- nvinfo : EIATTR_KPARAM_INFO
	.align		4
.L_17:
        /*0048*/ 	.byte	0x04, 0x17
        /*004a*/ 	.short	(.L_19 - .L_18)
.L_18:
        /*004c*/ 	.word	0x00000000
        /*0050*/ 	.short	0x0000
        /*0052*/ 	.short	0x0000
        /*0054*/ 	.byte	0x00, 0xf4, 0x21, 0x00


	//----- nvinfo : EIATTR_SPARSE_MMA_MASK
	.align		4
.L_19:
        /*0058*/ 	.byte	0x03, 0x50
        /*005a*/ 	.short	0x0000


	//----- nvinfo : EIATTR_MAXREG_COUNT
	.align		4
        /*005c*/ 	.byte	0x03, 0x1b
        /*005e*/ 	.short	0x00ff


	//----- nvinfo : EIATTR_EXIT_INSTR_OFFSETS
	.align		4
        /*0060*/ 	.byte	0x04, 0x1c
        /*0062*/ 	.short	(.L_21 - .L_20)


	//   ....[0]....
.L_20:
        /*0064*/ 	.word	0x00000210


	//   ....[1]....
        /*0068*/ 	.word	0x00000230


	//----- nvinfo : EIATTR_REQNTID
	.align		4
.L_21:
        /*006c*/ 	.byte	0x04, 0x10
        /*006e*/ 	.short	(.L_23 - .L_22)
.L_22:
        /*0070*/ 	.word	0x00000020
        /*0074*/ 	.word	0x00000001
        /*0078*/ 	.word	0x00000001


	//----- nvinfo : EIATTR_CBANK_PARAM_SIZE
	.align		4
.L_23:
        /*007c*/ 	.byte	0x03, 0x19
        /*007e*/ 	.short	0x0024


	//----- nvinfo : EIATTR_PARAM_CBANK
	.align		4
        /*0080*/ 	.byte	0x04, 0x0a
        /*0082*/ 	.short	(.L_25 - .L_24)
	.align		4
.L_24:
        /*0084*/ 	.word	index@(.nv.constant0.triton_poi_fused_add_convolution_12)
        /*0088*/ 	.short	0x0210
        /*008a*/ 	.short	0x0024


	//----- nvinfo : EIATTR_SW_WAR
	.align		4
.L_25:
        /*008c*/ 	.byte	0x04, 0x36
        /*008e*/ 	.short	(.L_27 - .L_26)
.L_26:
        /*0090*/ 	.word	0x00000008
.L_27:


//--------------------- .nv.callgraph             --------------------------
	.section	.nv.callgraph,"",@"SHT_CUDA_CALLGRAPH"
	.align	4
	.sectionentsize	8
	.align		4
        /*0000*/ 	.word	0x00000000
	.align		4
        /*0004*/ 	.word	0xffffffff
	.align		4
        /*0008*/ 	.word	0x00000000
	.align		4
        /*000c*/ 	.word	0xfffffffe
	.align		4
        /*0010*/ 	.word	0x00000000
	.align		4
        /*0014*/ 	.word	0xfffffffd
	.align		4
        /*0018*/ 	.word	0x00000000
	.align		4
        /*001c*/ 	.word	0xfffffffc


//--------------------- .text.triton_poi_fused_add_convolution_12 --------------------------
	.section	.text.triton_poi_fused_add_convolution_12,"ax",@progbits
	.align	128
        .global         triton_poi_fused_add_convolution_12
        .type           triton_poi_fused_add_convolution_12,@function
        .size           triton_poi_fused_add_convolution_12,(.L_x_1 - triton_poi_fused_add_convolution_12)
        .other          triton_poi_fused_add_convolution_12,@"STO_CUDA_ENTRY STV_DEFAULT"
triton_poi_fused_add_convolution_12:
.text.triton_poi_fused_add_convolution_12:
[----:B------:R-:W0:Y:S01]  /*0000*/  LDC R1, c[0x0][0x28] ;  /* 0x00000a00ff017b82 */ /* 0x000e220000000800 */
[----:B------:R-:W1:Y:S07]  /*0010*/  S2R R12, SR_TID.X ;  /* 0x00000000000c7919 */ /* 0x000e6e0000002100 */
[----:B------:R-:W2:Y:S01]  /*0020*/  LDC.64 R4, c[0x0][0x218] ;  /* 0x00008600ff047b82 */ /* 0x000ea20000000a00 */
[----:B------:R-:W-:Y:S01]  /*0030*/  HFMA2.MMA R15, -RZ, RZ, 0, 0 ;  /* 0x00000000ff0f7435 */ /* 0x000fe200000001ff */
[----:B------:R-:W-:Y:S01]  /*0040*/  ULDC.64 UR4, c[0x0][0x208] ;  /* 0x0000820000047ab9 */ /* 0x000fe20000000a00 */
[----:B------:R-:W3:Y:S05]  /*0050*/  S2R R11, SR_CTAID.X ;  /* 0x00000000000b7919 */ /* 0x000eea0000002500 */
[----:B------:R-:W4:Y:S08]  /*0060*/  LDC.64 R8, c[0x0][0x228] ;  /* 0x00008a00ff087b82 */ /* 0x000f300000000a00 */
[----:B------:R-:W5:Y:S08]  /*0070*/  LDC.64 R6, c[0x0][0x220] ;  /* 0x00008800ff067b82 */ /* 0x000f700000000a00 */
[----:B------:R-:W2:Y:S01]  /*0080*/  LDC.64 R2, c[0x0][0x210] ;  /* 0x00008400ff027b82 */ /* 0x000ea20000000a00 */
[----:B-1----:R-:W-:-:S02]  /*0090*/  LOP3.LUT R0, R12, 0xf, RZ, 0xc0, !PT ;  /* 0x0000000f0c007812 */ /* 0x002fc400078ec0ff */
[----:B---3--:R-:W-:-:S03]  /*00a0*/  SHF.R.S32.HI R10, RZ, 0x1b, R11 ;  /* 0x0000001bff0a7819 */ /* 0x008fc6000001140b */
[----:B------:R-:W-:Y:S01]  /*00b0*/  IMAD R11, R11, 0x10, R0 ;  /* 0x000000100b0b7824 */ /* 0x000fe200078e0200 */
[----:B------:R-:W-:Y:S01]  /*00c0*/  SGXT R0, R10, 0x1 ;  /* 0x000000010a00781a */ /* 0x000fe20000000200 */
[----:B------:R-:W-:-:S03]  /*00d0*/  HFMA2.MMA R10, -RZ, RZ, 0, 0 ;  /* 0x00000000ff0a7435 */ /* 0x000fc600000001ff */
[C---:B------:R-:W-:Y:S01]  /*00e0*/  ISETP.GE.AND P0, PT, R11.reuse, 0x10, PT ;  /* 0x000000100b00780c */ /* 0x040fe20003f06270 */
[----:B-----5:R-:W-:Y:S01]  /*00f0*/  IMAD.WIDE R6, R11, 0x4, R6 ;  /* 0x000000040b067825 */ /* 0x020fe200078e0206 */
[----:B------:R-:W-:-:S04]  /*0100*/  LEA.HI R0, R0, R11, RZ, 0x2 ;  /* 0x0000000b00007211 */ /* 0x000fc800078f10ff */
[----:B------:R-:W-:Y:S01]  /*0110*/  LOP3.LUT R0, R0, 0xfffffffc, RZ, 0xc0, !PT ;  /* 0xfffffffc00007812 */ /* 0x000fe200078ec0ff */
[----:B0-2---:R-:W-:-:S04]  /*0120*/  IMAD.WIDE R2, R11, 0x4, R2 ;  /* 0x000000040b027825 */ /* 0x005fc800078e0202 */
[----:B------:R-:W-:Y:S01]  /*0130*/  IMAD.IADD R13, R11, 0x1, -R0 ;  /* 0x000000010b0d7824 */ /* 0x000fe200078e0a00 */
[----:B------:R-:W-:Y:S01]  /*0140*/  MOV R0, RZ ;  /* 0x000000ff00007202 */ /* 0x000fe20000000f00 */
[----:B------:R-:W2:Y:S02]  /*0150*/  @!P0 LDG.E R10, desc[UR4][R6.64] ;  /* 0x00000004060a8981 */ /* 0x000ea4000c1e1900 */
[----:B------:R-:W-:-:S03]  /*0160*/  IMAD.WIDE R4, R13, 0x4, R4 ;  /* 0x000000040d047825 */ /* 0x000fc600078e0204 */
[----:B------:R-:W3:Y:S01]  /*0170*/  @!P0 LDG.E R0, desc[UR4][R2.64] ;  /* 0x0000000402008981 */ /* 0x000ee2000c1e1900 */
[----:B----4-:R-:W-:-:S04]  /*0180*/  IMAD.WIDE R8, R13, 0x4, R8 ;  /* 0x000000040d087825 */ /* 0x010fc800078e0208 */
[----:B------:R-:W-:Y:S01]  /*0190*/  IMAD.MOV.U32 R13, RZ, RZ, RZ ;  /* 0x000000ffff0d7224 */ /* 0x000fe200078e00ff */
[----:B------:R-:W2:Y:S05]  /*01a0*/  @!P0 LDG.E.EL R15, desc[UR4][R8.64] ;  /* 0x00000004080f8981 */ /* 0x000eaa000c2e1900 */
[----:B------:R-:W3:Y:S01]  /*01b0*/  @!P0 LDG.E.EL R13, desc[UR4][R4.64] ;  /* 0x00000004040d8981 */ /* 0x000ee2000c2e1900 */
[----:B------:R-:W-:-:S04]  /*01c0*/  LOP3.LUT P0, RZ, R12, 0x10, RZ, 0xc0, !PT ;  /* 0x000000100cff7812 */ /* 0x000fc8000780c0ff */
[----:B------:R-:W-:Y:S01]  /*01d0*/  ISETP.LT.AND P0, PT, R11, 0x10, !P0 ;  /* 0x000000100b00780c */ /* 0x000fe20004701270 */
[----:B--2---:R-:W-:Y:S01]  /*01e0*/  FADD R15, R15, R10 ;  /* 0x0000000a0f0f7221 */ /* 0x004fe20000000000 */
[----:B---3--:R-:W-:-:S04]  /*01f0*/  FADD R0, R13, R0 ;  /* 0x000000000d007221 */ /* 0x008fc80000000000 */
[----:B------:R-:W-:-:S07]  /*0200*/  FADD R15, R0, R15 ;  /* 0x0000000f000f7221 */ /* 0x000fce0000000000 */
[----:B------:R-:W-:Y:S05]  /*0210*/  @!P0 EXIT ;  /* 0x000000000000894d */ /* 0x000fea0003800000 */
[----:B------:R-:W-:Y:S01]  /*0220*/  STG.E desc[UR4][R2.64], R15 ;  /* 0x0000000f02007986 */ /* 0x000fe2000c101904 */
[----:B------:R-:W-:Y:S05]  /*0230*/  EXIT ;  /* 0x000000000000794d */ /* 0x000fea0003800000 */
.L_x_0:
[----:B------:R-:W-:-:S00]  /*0240*/  BRA `(.L_x_0) ;  /* 0xfffffffc00fc7947 */ /* 0x000fc0000383ffff */
[----:B------:R-:W-:-:S00]  /*0250*/  NOP ;  /* 0x0000000000007918 */ /* 0x000fc00000000000 */
        /* <DEDUP_REMOVED lines=10> */
.L_x_1:


//--------------------- .nv.constant0.triton_poi_fused_add_convolution_12 --------------------------
	.section	.nv.constant0.triton_poi_fused_add_convolution_12,"a",@progbits
	.sectionflags	@""
	.align	4
.nv.constant0.triton_poi_fused_add_convolution_12:
	.zero		564
